//
// Generated by NVIDIA NVVM Compiler
//
// Compiler Build ID: CL-36424714
// Cuda compilation tools, release 13.0, V13.0.88
// Based on NVVM 20.0.0
//

.version 9.0
.target sm_100
.address_size 64

	// .globl	_Z24default_function_kernel0P6__halfS0_S0_
// _ZZ24default_function_kernel0P6__halfS0_S0_E14compute_shared has been demoted
// _ZZ24default_function_kernel0P6__halfS0_S0_E16compute_d_shared has been demoted

.visible .entry _Z24default_function_kernel0P6__halfS0_S0_(
	.param .u64 .ptr .align 1 _Z24default_function_kernel0P6__halfS0_S0__param_0,
	.param .u64 .ptr .align 1 _Z24default_function_kernel0P6__halfS0_S0__param_1,
	.param .u64 .ptr .align 1 _Z24default_function_kernel0P6__halfS0_S0__param_2
)
.maxntid 32
{
	.reg .pred 	%p<2>;
	.reg .b16 	%rs<74>;
	.reg .b32 	%r<123>;
	.reg .b32 	%f<2>;
	.reg .b64 	%rd<39>;
	// demoted variable
	.shared .align 2 .b8 _ZZ24default_function_kernel0P6__halfS0_S0_E14compute_shared[512];
	// demoted variable
	.shared .align 2 .b8 _ZZ24default_function_kernel0P6__halfS0_S0_E16compute_d_shared[512];
	ld.param.u64 	%rd17, [_Z24default_function_kernel0P6__halfS0_S0__param_0];
	ld.param.u64 	%rd18, [_Z24default_function_kernel0P6__halfS0_S0__param_1];
	ld.param.u64 	%rd16, [_Z24default_function_kernel0P6__halfS0_S0__param_2];
	cvta.to.global.u64 	%rd19, %rd17;
	cvta.to.global.u64 	%rd20, %rd18;
	mov.f32 	%f1, 0f00000000;
	// begin inline asm
	{  cvt.rn.f16.f32 %rs1, %f1;}

	// end inline asm
	mov.b32 	%r118, {%rs1, %rs1};
	mov.u32 	%r2, %tid.x;
	shr.u32 	%r17, %r2, 4;
	mov.u32 	%r3, %ctaid.z;
	shr.u32 	%r18, %r3, 2;
	mul.lo.s32 	%r19, %r17, 768;
	shl.b32 	%r20, %r2, 1;
	mov.u32 	%r21, _ZZ24default_function_kernel0P6__halfS0_S0_E16compute_d_shared;
	add.s32 	%r4, %r21, %r20;
	shl.b32 	%r22, %r3, 4;
	and.b32  	%r23, %r22, 48;
	mov.u32 	%r24, _ZZ24default_function_kernel0P6__halfS0_S0_E14compute_shared;
	add.s32 	%r5, %r24, %r20;
	or.b32  	%r25, %r2, %r19;
	mad.lo.s32 	%r26, %r18, 112, %r25;
	add.s32 	%r27, %r26, %r23;
	mul.wide.u32 	%rd21, %r27, 2;
	add.s64 	%rd22, %rd21, %rd19;
	add.s64 	%rd38, %rd22, 12544;
	add.s32 	%r28, %r27, 48;
	mul.wide.u32 	%rd23, %r28, 2;
	add.s64 	%rd24, %rd23, %rd19;
	add.s64 	%rd37, %rd24, 12544;
	add.s32 	%r29, %r27, 32;
	mul.wide.u32 	%rd25, %r29, 2;
	add.s64 	%rd26, %rd25, %rd19;
	add.s64 	%rd36, %rd26, 12544;
	add.s32 	%r30, %r27, 16;
	mul.wide.u32 	%rd27, %r30, 2;
	add.s64 	%rd28, %rd27, %rd19;
	add.s64 	%rd35, %rd28, 12544;
	mul.wide.u32 	%rd29, %r2, 2;
	add.s64 	%rd30, %rd29, %rd20;
	add.s64 	%rd34, %rd30, 1024;
	mov.b32 	%r122, 0;
	mov.u32 	%r119, %r118;
	mov.u32 	%r120, %r118;
	mov.u32 	%r121, %r118;
$L__BB0_1:
	bar.sync 	0;
	ld.global.nc.u16 	%rs2, [%rd38+-12544];
	st.shared.u16 	[%r5], %rs2;
	ld.global.nc.u16 	%rs3, [%rd38+-9408];
	st.shared.u16 	[%r5+64], %rs3;
	ld.global.nc.u16 	%rs4, [%rd38+-6272];
	st.shared.u16 	[%r5+128], %rs4;
	ld.global.nc.u16 	%rs5, [%rd38+-3136];
	st.shared.u16 	[%r5+192], %rs5;
	ld.global.nc.u16 	%rs6, [%rd38];
	st.shared.u16 	[%r5+256], %rs6;
	ld.global.nc.u16 	%rs7, [%rd38+3136];
	st.shared.u16 	[%r5+320], %rs7;
	ld.global.nc.u16 	%rs8, [%rd38+6272];
	st.shared.u16 	[%r5+384], %rs8;
	ld.global.nc.u16 	%rs9, [%rd38+9408];
	st.shared.u16 	[%r5+448], %rs9;
	ld.global.nc.u16 	%rs10, [%rd34+-1024];
	st.shared.u16 	[%r4], %rs10;
	ld.global.nc.u16 	%rs11, [%rd34+-960];
	st.shared.u16 	[%r4+64], %rs11;
	ld.global.nc.u16 	%rs12, [%rd34+-896];
	st.shared.u16 	[%r4+128], %rs12;
	ld.global.nc.u16 	%rs13, [%rd34+-832];
	st.shared.u16 	[%r4+192], %rs13;
	ld.global.nc.u16 	%rs14, [%rd34+-768];
	st.shared.u16 	[%r4+256], %rs14;
	ld.global.nc.u16 	%rs15, [%rd34+-704];
	st.shared.u16 	[%r4+320], %rs15;
	ld.global.nc.u16 	%rs16, [%rd34+-640];
	st.shared.u16 	[%r4+384], %rs16;
	ld.global.nc.u16 	%rs17, [%rd34+-576];
	st.shared.u16 	[%r4+448], %rs17;
	bar.sync 	0;
	mov.b32 	%r32, 16;
	wmma.load.a.sync.aligned.row.m16n16k16.shared.f16 	{%r33, %r34, %r35, %r36, %r37, %r38, %r39, %r40}, [%r24], %r32;
	wmma.load.b.sync.aligned.row.m16n16k16.shared.f16 	{%r42, %r43, %r44, %r45, %r46, %r47, %r48, %r49}, [%r21], %r32;
	wmma.mma.sync.aligned.row.row.m16n16k16.f16.f16 {%r50, %r51, %r52, %r53}, {%r33, %r34, %r35, %r36, %r37, %r38, %r39, %r40}, {%r42, %r43, %r44, %r45, %r46, %r47, %r48, %r49}, {%r121, %r120, %r119, %r118};
	bar.sync 	0;
	ld.global.nc.u16 	%rs18, [%rd35+-12544];
	st.shared.u16 	[%r5], %rs18;
	ld.global.nc.u16 	%rs19, [%rd35+-9408];
	st.shared.u16 	[%r5+64], %rs19;
	ld.global.nc.u16 	%rs20, [%rd35+-6272];
	st.shared.u16 	[%r5+128], %rs20;
	ld.global.nc.u16 	%rs21, [%rd35+-3136];
	st.shared.u16 	[%r5+192], %rs21;
	ld.global.nc.u16 	%rs22, [%rd35];
	st.shared.u16 	[%r5+256], %rs22;
	ld.global.nc.u16 	%rs23, [%rd35+3136];
	st.shared.u16 	[%r5+320], %rs23;
	ld.global.nc.u16 	%rs24, [%rd35+6272];
	st.shared.u16 	[%r5+384], %rs24;
	ld.global.nc.u16 	%rs25, [%rd35+9408];
	st.shared.u16 	[%r5+448], %rs25;
	ld.global.nc.u16 	%rs26, [%rd34+-512];
	st.shared.u16 	[%r4], %rs26;
	ld.global.nc.u16 	%rs27, [%rd34+-448];
	st.shared.u16 	[%r4+64], %rs27;
	ld.global.nc.u16 	%rs28, [%rd34+-384];
	st.shared.u16 	[%r4+128], %rs28;
	ld.global.nc.u16 	%rs29, [%rd34+-320];
	st.shared.u16 	[%r4+192], %rs29;
	ld.global.nc.u16 	%rs30, [%rd34+-256];
	st.shared.u16 	[%r4+256], %rs30;
	ld.global.nc.u16 	%rs31, [%rd34+-192];
	st.shared.u16 	[%r4+320], %rs31;
	ld.global.nc.u16 	%rs32, [%rd34+-128];
	st.shared.u16 	[%r4+384], %rs32;
	ld.global.nc.u16 	%rs33, [%rd34+-64];
	st.shared.u16 	[%r4+448], %rs33;
	bar.sync 	0;
	wmma.load.a.sync.aligned.row.m16n16k16.shared.f16 	{%r54, %r55, %r56, %r57, %r58, %r59, %r60, %r61}, [%r24], %r32;
	wmma.load.b.sync.aligned.row.m16n16k16.shared.f16 	{%r62, %r63, %r64, %r65, %r66, %r67, %r68, %r69}, [%r21], %r32;
	wmma.mma.sync.aligned.row.row.m16n16k16.f16.f16 {%r70, %r71, %r72, %r73}, {%r54, %r55, %r56, %r57, %r58, %r59, %r60, %r61}, {%r62, %r63, %r64, %r65, %r66, %r67, %r68, %r69}, {%r50, %r51, %r52, %r53};
	bar.sync 	0;
	ld.global.nc.u16 	%rs34, [%rd36+-12544];
	st.shared.u16 	[%r5], %rs34;
	ld.global.nc.u16 	%rs35, [%rd36+-9408];
	st.shared.u16 	[%r5+64], %rs35;
	ld.global.nc.u16 	%rs36, [%rd36+-6272];
	st.shared.u16 	[%r5+128], %rs36;
	ld.global.nc.u16 	%rs37, [%rd36+-3136];
	st.shared.u16 	[%r5+192], %rs37;
	ld.global.nc.u16 	%rs38, [%rd36];
	st.shared.u16 	[%r5+256], %rs38;
	ld.global.nc.u16 	%rs39, [%rd36+3136];
	st.shared.u16 	[%r5+320], %rs39;
	ld.global.nc.u16 	%rs40, [%rd36+6272];
	st.shared.u16 	[%r5+384], %rs40;
	ld.global.nc.u16 	%rs41, [%rd36+9408];
	st.shared.u16 	[%r5+448], %rs41;
	ld.global.nc.u16 	%rs42, [%rd34];
	st.shared.u16 	[%r4], %rs42;
	ld.global.nc.u16 	%rs43, [%rd34+64];
	st.shared.u16 	[%r4+64], %rs43;
	ld.global.nc.u16 	%rs44, [%rd34+128];
	st.shared.u16 	[%r4+128], %rs44;
	ld.global.nc.u16 	%rs45, [%rd34+192];
	st.shared.u16 	[%r4+192], %rs45;
	ld.global.nc.u16 	%rs46, [%rd34+256];
	st.shared.u16 	[%r4+256], %rs46;
	ld.global.nc.u16 	%rs47, [%rd34+320];
	st.shared.u16 	[%r4+320], %rs47;
	ld.global.nc.u16 	%rs48, [%rd34+384];
	st.shared.u16 	[%r4+384], %rs48;
	ld.global.nc.u16 	%rs49, [%rd34+448];
	st.shared.u16 	[%r4+448], %rs49;
	bar.sync 	0;
	wmma.load.a.sync.aligned.row.m16n16k16.shared.f16 	{%r74, %r75, %r76, %r77, %r78, %r79, %r80, %r81}, [%r24], %r32;
	wmma.load.b.sync.aligned.row.m16n16k16.shared.f16 	{%r82, %r83, %r84, %r85, %r86, %r87, %r88, %r89}, [%r21], %r32;
	wmma.mma.sync.aligned.row.row.m16n16k16.f16.f16 {%r90, %r91, %r92, %r93}, {%r74, %r75, %r76, %r77, %r78, %r79, %r80, %r81}, {%r82, %r83, %r84, %r85, %r86, %r87, %r88, %r89}, {%r70, %r71, %r72, %r73};
	bar.sync 	0;
	ld.global.nc.u16 	%rs50, [%rd37+-12544];
	st.shared.u16 	[%r5], %rs50;
	ld.global.nc.u16 	%rs51, [%rd37+-9408];
	st.shared.u16 	[%r5+64], %rs51;
	ld.global.nc.u16 	%rs52, [%rd37+-6272];
	st.shared.u16 	[%r5+128], %rs52;
	ld.global.nc.u16 	%rs53, [%rd37+-3136];
	st.shared.u16 	[%r5+192], %rs53;
	ld.global.nc.u16 	%rs54, [%rd37];
	st.shared.u16 	[%r5+256], %rs54;
	ld.global.nc.u16 	%rs55, [%rd37+3136];
	st.shared.u16 	[%r5+320], %rs55;
	ld.global.nc.u16 	%rs56, [%rd37+6272];
	st.shared.u16 	[%r5+384], %rs56;
	ld.global.nc.u16 	%rs57, [%rd37+9408];
	st.shared.u16 	[%r5+448], %rs57;
	ld.global.nc.u16 	%rs58, [%rd34+512];
	st.shared.u16 	[%r4], %rs58;
	ld.global.nc.u16 	%rs59, [%rd34+576];
	st.shared.u16 	[%r4+64], %rs59;
	ld.global.nc.u16 	%rs60, [%rd34+640];
	st.shared.u16 	[%r4+128], %rs60;
	ld.global.nc.u16 	%rs61, [%rd34+704];
	st.shared.u16 	[%r4+192], %rs61;
	ld.global.nc.u16 	%rs62, [%rd34+768];
	st.shared.u16 	[%r4+256], %rs62;
	ld.global.nc.u16 	%rs63, [%rd34+832];
	st.shared.u16 	[%r4+320], %rs63;
	ld.global.nc.u16 	%rs64, [%rd34+896];
	st.shared.u16 	[%r4+384], %rs64;
	ld.global.nc.u16 	%rs65, [%rd34+960];
	st.shared.u16 	[%r4+448], %rs65;
	bar.sync 	0;
	wmma.load.a.sync.aligned.row.m16n16k16.shared.f16 	{%r94, %r95, %r96, %r97, %r98, %r99, %r100, %r101}, [%r24], %r32;
	wmma.load.b.sync.aligned.row.m16n16k16.shared.f16 	{%r102, %r103, %r104, %r105, %r106, %r107, %r108, %r109}, [%r21], %r32;
	wmma.mma.sync.aligned.row.row.m16n16k16.f16.f16 {%r121, %r120, %r119, %r118}, {%r94, %r95, %r96, %r97, %r98, %r99, %r100, %r101}, {%r102, %r103, %r104, %r105, %r106, %r107, %r108, %r109}, {%r90, %r91, %r92, %r93};
	add.s32 	%r122, %r122, 1;
	add.s64 	%rd38, %rd38, 224;
	add.s64 	%rd37, %rd37, 224;
	add.s64 	%rd36, %rd36, 224;
	add.s64 	%rd35, %rd35, 224;
	add.s64 	%rd34, %rd34, 2048;
	setp.ne.s32 	%p1, %r122, 4;
	@%p1 bra 	$L__BB0_1;
	bar.sync 	0;
	mov.b32 	%r111, 16;
	wmma.store.d.sync.aligned.row.m16n16k16.shared.f16 	[%r24], {%r121, %r120, %r119, %r118}, %r111;
	bar.sync 	0;
	shl.b32 	%r112, %r2, 4;
	and.b32  	%r113, %r112, 256;
	and.b32  	%r115, %r2, 15;
	or.b32  	%r116, %r115, %r22;
	add.s32 	%r117, %r116, %r113;
	cvta.to.global.u64 	%rd31, %rd16;
	mul.wide.u32 	%rd32, %r117, 2;
	add.s64 	%rd33, %rd31, %rd32;
	ld.shared.u16 	%rs66, [%r5];
	st.global.u16 	[%rd33], %rs66;
	ld.shared.u16 	%rs67, [%r5+64];
	st.global.u16 	[%rd33+1024], %rs67;
	ld.shared.u16 	%rs68, [%r5+128];
	st.global.u16 	[%rd33+2048], %rs68;
	ld.shared.u16 	%rs69, [%r5+192];
	st.global.u16 	[%rd33+3072], %rs69;
	ld.shared.u16 	%rs70, [%r5+256];
	st.global.u16 	[%rd33+4096], %rs70;
	ld.shared.u16 	%rs71, [%r5+320];
	st.global.u16 	[%rd33+5120], %rs71;
	ld.shared.u16 	%rs72, [%r5+384];
	st.global.u16 	[%rd33+6144], %rs72;
	ld.shared.u16 	%rs73, [%r5+448];
	st.global.u16 	[%rd33+7168], %rs73;
	ret;

}


// ===== COMPILED SASS (sm_100) =====

	.target	sm_100

	.elftype	@"ET_EXEC"


//--------------------- .note.nv.tkinfo           --------------------------
	.section	.note.nv.tkinfo,"",@"SHT_NOTE"
	.sectionflags	@"SHF_NOTE_NV_TKINFO"
	.tkinfo
        /*0018*/ 	.word	0x00000002
        /*0030*/ 	.string	""
        /*0030*/ 	.string	"ptxas"
        /*0030*/ 	.string	"Cuda compilation tools, release 13.0, V13.0.88"
        /*0030*/ 	.string	"Build cuda_13.0.r13.0/compiler.36424714_0"
        /*0030*/ 	.string	"-arch sm_100 -m 64 "



//--------------------- .note.nv.cuinfo           --------------------------
	.section	.note.nv.cuinfo,"",@"SHT_NOTE"
	.sectionflags	@"SHF_NOTE_NV_CUINFO"
        /*0018*/ 	.short	0x0002
        /*001a*/ 	.short	0x0064
        /*001c*/ 	.short	0x0082
	.zero		2


//--------------------- .nv.info                  --------------------------
	.section	.nv.info,"",@"SHT_CUDA_INFO"
	.align	4


	//----- nvinfo : EIATTR_REGCOUNT
	.align		4
        /*0000*/ 	.byte	0x04, 0x2f
        /*0002*/ 	.short	(.L_1 - .L_0)
	.align		4
.L_0:
        /*0004*/ 	.word	index@(_Z24default_function_kernel0P6__halfS0_S0_)
        /*0008*/ 	.word	0x0000003e


	//----- nvinfo : EIATTR_FRAME_SIZE
	.align		4
.L_1:
        /*000c*/ 	.byte	0x04, 0x11
        /*000e*/ 	.short	(.L_3 - .L_2)
	.align		4
.L_2:
        /*0010*/ 	.word	index@(_Z24default_function_kernel0P6__halfS0_S0_)
        /*0014*/ 	.word	0x00000000


	//----- nvinfo : EIATTR_MIN_STACK_SIZE
	.align		4
.L_3:
        /*0018*/ 	.byte	0x04, 0x12
        /*001a*/ 	.short	(.L_5 - .L_4)
	.align		4
.L_4:
        /*001c*/ 	.word	index@(_Z24default_function_kernel0P6__halfS0_S0_)
        /*0020*/ 	.word	0x00000000
.L_5:


//--------------------- .nv.compat                --------------------------
	.section	.nv.compat,"",@"SHT_CUDA_COMPAT_INFO"
	.align	4
        /*0000*/ 	.byte	0x02, 0x09, 0x00, 0x00, 0x02, 0x02, 0x01, 0x00, 0x02, 0x05, 0x05, 0x00, 0x03, 0x07, 0x01, 0x01
        /*0010*/ 	.byte	0x02, 0x03, 0x00, 0x00, 0x02, 0x06, 0x01, 0x00, 0x04, 0x0b, 0x08, 0x00, 0x09, 0x00, 0x00, 0x00
        /*0020*/ 	.byte	0x00, 0x00, 0x00, 0x00


//--------------------- .nv.info._Z24default_function_kernel0P6__halfS0_S0_ --------------------------
	.section	.nv.info._Z24default_function_kernel0P6__halfS0_S0_,"",@"SHT_CUDA_INFO"
	.sectionflags	@""
	.align	4


	//----- nvinfo : EIATTR_CUDA_API_VERSION
	.align		4
        /*0000*/ 	.byte	0x04, 0x37
        /*0002*/ 	.short	(.L_7 - .L_6)
.L_6:
        /*0004*/ 	.word	0x00000082


	//----- nvinfo : EIATTR_KPARAM_INFO
	.align		4
.L_7:
        /*0008*/ 	.byte	0x04, 0x17
        /*000a*/ 	.short	(.L_9 - .L_8)
.L_8:
        /*000c*/ 	.word	0x00000000
        /*0010*/ 	.short	0x0002
        /*0012*/ 	.short	0x0010
        /*0014*/ 	.byte	0x00, 0xf5, 0x21, 0x00


	//----- nvinfo : EIATTR_KPARAM_INFO
	.align		4
.L_9:
        /*0018*/ 	.byte	0x04, 0x17
        /*001a*/ 	.short	(.L_11 - .L_10)
.L_10:
        /*001c*/ 	.word	0x00000000
        /*0020*/ 	.short	0x0001
        /*0022*/ 	.short	0x0008
        /*0024*/ 	.byte	0x00, 0xf5, 0x21, 0x00


	//----- nvinfo : EIATTR_KPARAM_INFO
	.align		4
.L_11:
        /*0028*/ 	.byte	0x04, 0x17
        /*002a*/ 	.short	(.L_13 - .L_12)
.L_12:
        /*002c*/ 	.word	0x00000000
        /*0030*/ 	.short	0x0000
        /*0032*/ 	.short	0x0000
        /*0034*/ 	.byte	0x00, 0xf5, 0x21, 0x00


	//----- nvinfo : EIATTR_SPARSE_MMA_MASK
	.align		4
.L_13:
        /*0038*/ 	.byte	0x03, 0x50
        /*003a*/ 	.short	0x0000


	//----- nvinfo : EIATTR_WMMA_USED
	.align		4
        /*003c*/ 	.byte	0x01, 0x2b
	.zero		2


	//----- nvinfo : EIATTR_MAXREG_COUNT
	.align		4
        /*0040*/ 	.byte	0x03, 0x1b
        /*0042*/ 	.short	0x00ff


	//----- nvinfo : EIATTR_NUM_BARRIERS
	.align		4
        /*0044*/ 	.byte	0x02, 0x4c
        /*0046*/ 	.byte	0x01
	.zero		1


	//----- nvinfo : EIATTR_MERCURY_ISA_VERSION
	.align		4
        /*0048*/ 	.byte	0x03, 0x5f
        /*004a*/ 	.short	0x0101


	//----- nvinfo : EIATTR_VRC_CTA_INIT_COUNT
	.align		4
        /*004c*/ 	.byte	0x02, 0x4a
	.zero		1
	.zero		1


	//----- nvinfo : EIATTR_EXIT_INSTR_OFFSETS
	.align		4
        /*0050*/ 	.byte	0x04, 0x1c
        /*0052*/ 	.short	(.L_15 - .L_14)


	//   ....[0]....
.L_14:
        /*0054*/ 	.word	0x00000fa0


	//----- nvinfo : EIATTR_MAX_THREADS
	.align		4
.L_15:
        /*0058*/ 	.byte	0x04, 0x05
        /*005a*/ 	.short	(.L_17 - .L_16)
.L_16:
        /*005c*/ 	.word	0x00000020
        /*0060*/ 	.word	0x00000001
        /*0064*/ 	.word	0x00000001


	//----- nvinfo : EIATTR_CBANK_PARAM_SIZE
	.align		4
.L_17:
        /*0068*/ 	.byte	0x03, 0x19
        /*006a*/ 	.short	0x0018


	//----- nvinfo : EIATTR_PARAM_CBANK
	.align		4
        /*006c*/ 	.byte	0x04, 0x0a
        /*006e*/ 	.short	(.L_19 - .L_18)
	.align		4
.L_18:
        /*0070*/ 	.word	index@(.nv.constant0._Z24default_function_kernel0P6__halfS0_S0_)
        /*0074*/ 	.short	0x0380
        /*0076*/ 	.short	0x0018


	//----- nvinfo : EIATTR_SW_WAR
	.align		4
.L_19:
        /*0078*/ 	.byte	0x04, 0x36
        /*007a*/ 	.short	(.L_21 - .L_20)
.L_20:
        /*007c*/ 	.word	0x00000008
.L_21:


//--------------------- .nv.callgraph             --------------------------
	.section	.nv.callgraph,"",@"SHT_CUDA_CALLGRAPH"
	.align	4
	.sectionentsize	8
	.align		4
        /*0000*/ 	.word	0x00000000
	.align		4
        /*0004*/ 	.word	0xffffffff
	.align		4
        /*0008*/ 	.word	0x00000000
	.align		4
        /*000c*/ 	.word	0xfffffffe
	.align		4
        /*0010*/ 	.word	0x00000000
	.align		4
        /*0014*/ 	.word	0xfffffffd
	.align		4
        /*0018*/ 	.word	0x00000000
	.align		4
        /*001c*/ 	.word	0xfffffffc


//--------------------- .text._Z24default_function_kernel0P6__halfS0_S0_ --------------------------
	.section	.text._Z24default_function_kernel0P6__halfS0_S0_,"ax",@progbits
	.align	128
        .global         _Z24default_function_kernel0P6__halfS0_S0_
        .type           _Z24default_function_kernel0P6__halfS0_S0_,@function
        .size           _Z24default_function_kernel0P6__halfS0_S0_,(.L_x_2 - _Z24default_function_kernel0P6__halfS0_S0_)
        .other          _Z24default_function_kernel0P6__halfS0_S0_,@"STO_CUDA_ENTRY STV_DEFAULT"
_Z24default_function_kernel0P6__halfS0_S0_:
.text._Z24default_function_kernel0P6__halfS0_S0_:
[----:B------:R-:W-:Y:S01]  /*0000*/  LDC R1, c[0x0][0x37c] ;  /* 0x0000df00ff017b82 */ /* 0x000fe20000000800 */
[----:B------:R-:W0:Y:S07]  /*0010*/  S2R R13, SR_TID.X ;  /* 0x00000000000d7919 */ /* 0x000e2e0000002100 */
[----:B------:R-:W1:Y:S01]  /*0020*/  LDC.64 R8, c[0x0][0x380] ;  /* 0x0000e000ff087b82 */ /* 0x000e620000000a00 */
[----:B------:R-:W-:Y:S01]  /*0030*/  UMOV UR4, 0x400 ;  /* 0x0000040000047882 */ /* 0x000fe20000000000 */
[----:B------:R-:W-:Y:S01]  /*0040*/  CS2R R30, SRZ ;  /* 0x00000000001e7805 */ /* 0x000fe2000001ff00 */
[----:B------:R-:W2:Y:S01]  /*0050*/  S2R R40, SR_CTAID.Z ;  /* 0x0000000000287919 */ /* 0x000ea20000002700 */
[----:B------:R-:W-:Y:S01]  /*0060*/  UIADD3 UR5, UPT, UPT, UR4, 0x200, URZ ;  /* 0x0000020004057890 */ /* 0x000fe2000fffe0ff */
[----:B------:R-:W3:Y:S03]  /*0070*/  LDCU.64 UR8, c[0x0][0x358] ;  /* 0x00006b00ff0877ac */ /* 0x000ee60008000a00 */
[----:B------:R-:W4:Y:S08]  /*0080*/  LDC.64 R10, c[0x0][0x388] ;  /* 0x0000e200ff0a7b82 */ /* 0x000f300000000a00 */
[----:B------:R-:W5:Y:S01]  /*0090*/  S2UR UR7, SR_CgaCtaId ;  /* 0x00000000000779c3 */ /* 0x000f620000008800 */
[----:B0-----:R-:W-:-:S05]  /*00a0*/  SHF.R.U32.HI R0, RZ, 0x4, R13 ;  /* 0x00000004ff007819 */ /* 0x001fca000001160d */
[----:B------:R-:W-:Y:S01]  /*00b0*/  IMAD R2, R0, 0x300, RZ ;  /* 0x0000030000027824 */ /* 0x000fe200078e02ff */
[----:B--2---:R-:W-:Y:S01]  /*00c0*/  SHF.R.U32.HI R0, RZ, 0x2, R40 ;  /* 0x00000002ff007819 */ /* 0x004fe20000011628 */
[----:B------:R-:W-:Y:S01]  /*00d0*/  IMAD.SHL.U32 R40, R40, 0x10, RZ ;  /* 0x0000001028287824 */ /* 0x000fe200078e00ff */
[----:B-----5:R-:W-:Y:S02]  /*00e0*/  ULEA UR6, UR7, UR4, 0x18 ;  /* 0x0000000407067291 */ /* 0x020fe4000f8ec0ff */
[----:B------:R-:W-:Y:S01]  /*00f0*/  LOP3.LUT R3, R13, R2, RZ, 0xfc, !PT ;  /* 0x000000020d037212 */ /* 0x000fe200078efcff */
[----:B------:R-:W-:Y:S01]  /*0100*/  ULEA UR5, UR7, UR5, 0x18 ;  /* 0x0000000507057291 */ /* 0x000fe2000f8ec0ff */
[----:B------:R-:W-:-:S03]  /*0110*/  UMOV UR4, URZ ;  /* 0x000000ff00047c82 */ /* 0x000fc60008000000 */
[----:B------:R-:W-:Y:S01]  /*0120*/  IMAD R3, R0, 0x70, R3 ;  /* 0x0000007000037824 */ /* 0x000fe200078e0203 */
[----:B------:R-:W-:Y:S02]  /*0130*/  LOP3.LUT R0, R40, 0x30, RZ, 0xc0, !PT ;  /* 0x0000003028007812 */ /* 0x000fe400078ec0ff */
[C---:B------:R-:W-:Y:S02]  /*0140*/  LEA R41, R13.reuse, UR6, 0x1 ;  /* 0x000000060d297c11 */ /* 0x040fe4000f8e08ff */
[----:B------:R-:W-:Y:S01]  /*0150*/  LEA R42, R13, UR5, 0x1 ;  /* 0x000000050d2a7c11 */ /* 0x000fe2000f8e08ff */
[----:B------:R-:W-:-:S04]  /*0160*/  IMAD.IADD R7, R0, 0x1, R3 ;  /* 0x0000000100077824 */ /* 0x000fc800078e0203 */
[----:B-1----:R-:W-:-:S04]  /*0170*/  IMAD.WIDE.U32 R2, R7, 0x2, R8 ;  /* 0x0000000207027825 */ /* 0x002fc800078e0008 */
[C---:B------:R-:W-:Y:S01]  /*0180*/  VIADD R5, R7.reuse, 0x30 ;  /* 0x0000003007057836 */ /* 0x040fe20000000000 */
[----:B------:R-:W-:Y:S01]  /*0190*/  IADD3 R14, P0, PT, R2, 0x3100, RZ ;  /* 0x00003100020e7810 */ /* 0x000fe20007f1e0ff */
[----:B------:R-:W-:Y:S02]  /*01a0*/  VIADD R15, R7, 0x20 ;  /* 0x00000020070f7836 */ /* 0x000fe40000000000 */
[----:B------:R-:W-:-:S04]  /*01b0*/  IMAD.WIDE.U32 R4, R5, 0x2, R8 ;  /* 0x0000000205047825 */ /* 0x000fc800078e0008 */
[----:B------:R-:W-:Y:S01]  /*01c0*/  VIADD R17, R7, 0x10 ;  /* 0x0000001007117836 */ /* 0x000fe20000000000 */
[----:B------:R-:W-:Y:S01]  /*01d0*/  IADD3 R58, P1, PT, R4, 0x3100, RZ ;  /* 0x00003100043a7810 */ /* 0x000fe20007f3e0ff */
[----:B------:R-:W-:-:S04]  /*01e0*/  IMAD.WIDE.U32 R6, R15, 0x2, R8 ;  /* 0x000000020f067825 */ /* 0x000fc800078e0008 */
[----:B------:R-:W-:Y:S01]  /*01f0*/  IMAD.X R15, RZ, RZ, R3, P0 ;  /* 0x000000ffff0f7224 */ /* 0x000fe200000e0603 */
[----:B------:R-:W-:Y:S01]  /*0200*/  IADD3 R28, P2, PT, R6, 0x3100, RZ ;  /* 0x00003100061c7810 */ /* 0x000fe20007f5e0ff */
[----:B----4-:R-:W-:-:S04]  /*0210*/  IMAD.WIDE.U32 R2, R13, 0x2, R10 ;  /* 0x000000020d027825 */ /* 0x010fc800078e000a */
[----:B------:R-:W-:-:S04]  /*0220*/  IMAD.WIDE.U32 R8, R17, 0x2, R8 ;  /* 0x0000000211087825 */ /* 0x000fc800078e0008 */
[----:B------:R-:W-:Y:S01]  /*0230*/  IMAD.X R59, RZ, RZ, R5, P1 ;  /* 0x000000ffff3b7224 */ /* 0x000fe200008e0605 */
[----:B------:R-:W-:Y:S01]  /*0240*/  IADD3 R24, P1, PT, R2, 0x400, RZ ;  /* 0x0000040002187810 */ /* 0x000fe20007f3e0ff */
[----:B------:R-:W-:Y:S01]  /*0250*/  IMAD.X R29, RZ, RZ, R7, P2 ;  /* 0x000000ffff1d7224 */ /* 0x000fe200010e0607 */
[----:B------:R-:W-:-:S03]  /*0260*/  IADD3 R26, P0, PT, R8, 0x3100, RZ ;  /* 0x00003100081a7810 */ /* 0x000fc60007f1e0ff */
[----:B------:R-:W-:Y:S01]  /*0270*/  IMAD.X R25, RZ, RZ, R3, P1 ;  /* 0x000000ffff197224 */ /* 0x000fe200008e0603 */
[----:B------:R-:W-:Y:S01]  /*0280*/  CS2R R2, SRZ ;  /* 0x0000000000027805 */ /* 0x000fe2000001ff00 */
[----:B---3--:R-:W-:-:S08]  /*0290*/  IMAD.X R27, RZ, RZ, R9, P0 ;  /* 0x000000ffff1b7224 */ /* 0x008fd000000e0609 */
.L_x_0:
[----:B------:R-:W2:Y:S04]  /*02a0*/  LDG.E.U16.CONSTANT R4, desc[UR8][R14.64+-0x3100] ;  /* 0xffcf00080e047981 */ /* 0x000ea8000c1e9500 */
[----:B------:R-:W3:Y:S04]  /*02b0*/  LDG.E.U16.CONSTANT R6, desc[UR8][R14.64+-0x24c0] ;  /* 0xffdb40080e067981 */ /* 0x000ee8000c1e9500 */
[----:B------:R-:W4:Y:S04]  /*02c0*/  LDG.E.U16.CONSTANT R8, desc[UR8][R14.64+-0x1880] ;  /* 0xffe780080e087981 */ /* 0x000f28000c1e9500 */
[----:B------:R-:W5:Y:S04]  /*02d0*/  LDG.E.U16.CONSTANT R10, desc[UR8][R14.64+-0xc40] ;  /* 0xfff3c0080e0a7981 */ /* 0x000f68000c1e9500 */
        /* <DEDUP_REMOVED lines=28> */
[----:B------:R-:W5:Y:S01]  /*04a0*/  LDG.E.U16.CONSTANT R48, desc[UR8][R28.64+-0x3100] ;  /* 0xffcf00081c307981 */ /* 0x000f62000c1e9500 */
[----:B------:R-:W0:Y:S01]  /*04b0*/  S2R R43, SR_LANEID ;  /* 0x00000000002b7919 */ /* 0x000e220000000000 */
[----:B------:R-:W-:Y:S06]  /*04c0*/  BAR.SYNC.DEFER_BLOCKING 0x0 ;  /* 0x0000000000007b1d */ /* 0x000fec0000010000 */
[----:B------:R-:W5:Y:S04]  /*04d0*/  LDG.E.U16.CONSTANT R54, desc[UR8][R28.64+0xc40] ;  /* 0x000c40081c367981 */ /* 0x000f68000c1e9500 */
[----:B------:R-:W5:Y:S04]  /*04e0*/  LDG.E.U16.CONSTANT R56, desc[UR8][R28.64+0x24c0] ;  /* 0x0024c0081c387981 */ /* 0x000f68000c1e9500 */
[----:B------:R-:W5:Y:S01]  /*04f0*/  LDG.E.U16.CONSTANT R52, desc[UR8][R24.64+0x380] ;  /* 0x0003800818347981 */ /* 0x000f62000c1e9500 */
[----:B0-----:R-:W-:-:S02]  /*0500*/  SHF.R.U32.HI R7, RZ, 0x3, R43 ;  /* 0x00000003ff077819 */ /* 0x001fc4000001162b */
[----:B------:R-:W-:-:S03]  /*0510*/  LOP3.LUT R11, R43, 0x7, RZ, 0xc0, !PT ;  /* 0x000000072b0b7812 */ /* 0x000fc600078ec0ff */
[----:B------:R-:W-:Y:S01]  /*0520*/  IMAD.SHL.U32 R34, R7, 0x8, RZ ;  /* 0x0000000807227824 */ /* 0x000fe200078e00ff */
[----:B------:R-:W-:-:S04]  /*0530*/  SHF.R.U32.HI R7, RZ, 0x4, R43 ;  /* 0x00000004ff077819 */ /* 0x000fc8000001162b */
[----:B------:R-:W-:Y:S01]  /*0540*/  LOP3.LUT R34, R34, 0x8, R11, 0xe2, !PT ;  /* 0x0000000822227812 */ /* 0x000fe200078ee20b */
[----:B------:R-:W-:-:S04]  /*0550*/  IMAD.SHL.U32 R7, R7, 0x8, RZ ;  /* 0x0000000807077824 */ /* 0x000fc800078e00ff */
[----:B------:R-:W-:-:S05]  /*0560*/  IMAD R7, R34, 0x10, R7 ;  /* 0x0000001022077824 */ /* 0x000fca00078e0207 */
[C---:B------:R-:W-:Y:S01]  /*0570*/  LEA R34, R7.reuse, UR6, 0x1 ;  /* 0x0000000607227c11 */ /* 0x040fe2000f8e08ff */
[----:B--2---:R-:W-:Y:S04]  /*0580*/  STS.U16 [R41], R4 ;  /* 0x0000000429007388 */ /* 0x004fe80000000400 */
[----:B---3--:R-:W-:Y:S04]  /*0590*/  STS.U16 [R41+0x40], R6 ;  /* 0x0000400629007388 */ /* 0x008fe80000000400 */
[----:B----4-:R-:W-:Y:S04]  /*05a0*/  STS.U16 [R41+0x80], R8 ;  /* 0x0000800829007388 */ /* 0x010fe80000000400 */
[----:B-----5:R-:W-:Y:S04]  /*05b0*/  STS.U16 [R41+0xc0], R10 ;  /* 0x0000c00a29007388 */ /* 0x020fe80000000400 */
[----:B------:R0:W-:Y:S04]  /*05c0*/  STS.U16 [R41+0x100], R36 ;  /* 0x0001002429007388 */ /* 0x0001e80000000400 */
[----:B------:R-:W-:Y:S04]  /*05d0*/  STS.U16 [R41+0x140], R44 ;  /* 0x0001402c29007388 */ /* 0x000fe80000000400 */
[----:B------:R-:W-:Y:S01]  /*05e0*/  STS.U16 [R41+0x180], R46 ;  /* 0x0001802e29007388 */ /* 0x000fe20000000400 */
[----:B0-----:R-:W-:-:S03]  /*05f0*/  LEA R36, R7, UR5, 0x1 ;  /* 0x0000000507247c11 */ /* 0x001fc6000f8e08ff */
[----:B------:R-:W-:Y:S04]  /*0600*/  STS.U16 [R41+0x1c0], R50 ;  /* 0x0001c03229007388 */ /* 0x000fe80000000400 */
[----:B------:R-:W-:Y:S04]  /*0610*/  STS.U16 [R42], R5 ;  /* 0x000000052a007388 */ /* 0x000fe80000000400 */
[----:B------:R-:W-:Y:S04]  /*0620*/  STS.U16 [R42+0x40], R9 ;  /* 0x000040092a007388 */ /* 0x000fe80000000400 */
[----:B------:R-:W-:Y:S04]  /*0630*/  STS.U16 [R42+0x80], R21 ;  /* 0x000080152a007388 */ /* 0x000fe80000000400 */
[----:B------:R-:W-:Y:S04]  /*0640*/  STS.U16 [R42+0xc0], R23 ;  /* 0x0000c0172a007388 */ /* 0x000fe80000000400 */
[----:B------:R-:W-:Y:S04]  /*0650*/  STS.U16 [R42+0x100], R53 ;  /* 0x000100352a007388 */ /* 0x000fe80000000400 */
[----:B------:R0:W-:Y:S04]  /*0660*/  STS.U16 [R42+0x140], R55 ;  /* 0x000140372a007388 */ /* 0x0001e80000000400 */
[----:B------:R-:W-:Y:S04]  /*0670*/  STS.U16 [R42+0x180], R17 ;  /* 0x000180112a007388 */ /* 0x000fe80000000400 */
[----:B------:R-:W-:Y:S01]  /*0680*/  STS.U16 [R42+0x1c0], R19 ;  /* 0x0001c0132a007388 */ /* 0x000fe20000000400 */
[----:B------:R-:W-:Y:S06]  /*0690*/  BAR.SYNC.DEFER_BLOCKING 0x0 ;  /* 0x0000000000007b1d */ /* 0x000fec0000010000 */
[----:B0-----:R-:W2:Y:S04]  /*06a0*/  LDG.E.U16.CONSTANT R55, desc[UR8][R28.64+0x1880] ;  /* 0x001880081c377981 */ /* 0x001ea8000c1e9500 */
[----:B------:R-:W3:Y:S04]  /*06b0*/  LDG.E.U16.CONSTANT R44, desc[UR8][R58.64+0x1880] ;  /* 0x001880083a2c7981 */ /* 0x000ee8000c1e9500 */
[----:B------:R-:W4:Y:S04]  /*06c0*/  LDG.E.U16.CONSTANT R46, desc[UR8][R24.64+0x200] ;  /* 0x00020008182e7981 */ /* 0x000f28000c1e9500 */
[----:B------:R-:W5:Y:S04]  /*06d0*/  LDG.E.U16.CONSTANT R50, desc[UR8][R24.64+0x300] ;  /* 0x0003000818327981 */ /* 0x000f68000c1e9500 */
[----:B------:R-:W-:Y:S04]  /*06e0*/  LDSM.16.M88.4 R4, [R34] ;  /* 0x000000002204783b */ /* 0x000fe80000000200 */
[----:B------:R-:W0:Y:S01]  /*06f0*/  LDSM.16.MT88.4 R8, [R36] ;  /* 0x000000002408783b */ /* 0x000e220000004200 */
[----:B------:R-:W-:Y:S06]  /*0700*/  BAR.SYNC.DEFER_BLOCKING 0x0 ;  /* 0x0000000000007b1d */ /* 0x000fec0000010000 */
[----:B------:R-:W5:Y:S04]  /*0710*/  LDG.E.U16.CONSTANT R53, desc[UR8][R24.64+0x3c0] ;  /* 0x0003c00818357981 */ /* 0x000f68000c1e9500 */
[----:B------:R-:W-:Y:S04]  /*0720*/  STS.U16 [R41], R0 ;  /* 0x0000000029007388 */ /* 0x000fe80000000400 */
[----:B------:R-:W-:Y:S04]  /*0730*/  STS.U16 [R41+0x40], R12 ;  /* 0x0000400c29007388 */ /* 0x000fe80000000400 */
[----:B------:R-:W-:Y:S04]  /*0740*/  STS.U16 [R41+0x80], R16 ;  /* 0x0000801029007388 */ /* 0x000fe80000000400 */
[----:B------:R-:W-:Y:S01]  /*0750*/  STS.U16 [R41+0xc0], R18 ;  /* 0x0000c01229007388 */ /* 0x000fe20000000400 */
[C---:B0-----:R-:W-:Y:S03]  /*0760*/  HMMA.16816.F16 R30, R4.reuse, R10, R30 ;  /* 0x0000000a041e723c */ /* 0x041fe6000000081e */
[----:B------:R-:W-:Y:S04]  /*0770*/  STS.U16 [R41+0x100], R20 ;  /* 0x0001001429007388 */ /* 0x000fe80000000400 */
[----:B------:R-:W-:Y:S04]  /*0780*/  STS.U16 [R41+0x140], R22 ;  /* 0x0001401629007388 */ /* 0x000fe80000000400 */
[----:B------:R-:W-:Y:S04]  /*0790*/  STS.U16 [R41+0x180], R32 ;  /* 0x0001802029007388 */ /* 0x000fe80000000400 */
[----:B------:R-:W-:Y:S04]  /*07a0*/  STS.U16 [R41+0x1c0], R38 ;  /* 0x0001c02629007388 */ /* 0x000fe80000000400 */
[----:B------:R0:W-:Y:S04]  /*07b0*/  STS.U16 [R42], R33 ;  /* 0x000000212a007388 */ /* 0x0001e80000000400 */
[----:B------:R1:W-:Y:S04]  /*07c0*/  STS.U16 [R42+0x40], R35 ;  /* 0x000040232a007388 */ /* 0x0003e80000000400 */
[----:B------:R1:W-:Y:S01]  /*07d0*/  STS.U16 [R42+0x80], R37 ;  /* 0x000080252a007388 */ /* 0x0003e20000000400 */
[----:B0-----:R-:W-:Y:S03]  /*07e0*/  HMMA.16816.F16 R32, R4, R8, R2 ;  /* 0x000000080420723c */ /* 0x001fe60000000802 */
[----:B------:R0:W-:Y:S04]  /*07f0*/  STS.U16 [R42+0xc0], R39 ;  /* 0x0000c0272a007388 */ /* 0x0001e80000000400 */
[----:B------:R0:W-:Y:S04]  /*0800*/  STS.U16 [R42+0x100], R45 ;  /* 0x0001002d2a007388 */ /* 0x0001e80000000400 */
[----:B------:R0:W-:Y:S04]  /*0810*/  STS.U16 [R42+0x140], R47 ;  /* 0x0001402f2a007388 */ /* 0x0001e80000000400 */
[----:B------:R-:W-:Y:S04]  /*0820*/  STS.U16 [R42+0x180], R49 ;  /* 0x000180312a007388 */ /* 0x000fe80000000400 */
[----:B------:R-:W-:Y:S01]  /*0830*/  STS.U16 [R42+0x1c0], R51 ;  /* 0x0001c0332a007388 */ /* 0x000fe20000000400 */
[----:B------:R-:W-:Y:S06]  /*0840*/  BAR.SYNC.DEFER_BLOCKING 0x0 ;  /* 0x0000000000007b1d */ /* 0x000fec0000010000 */
        /* <DEDUP_REMOVED lines=12> */
[----:B------:R-:W-:Y:S04]  /*0910*/  LDSM.16.M88.4 R16, [R34] ;  /* 0x000000002210783b */ /* 0x000fe80000000200 */
[----:B------:R-:W0:Y:S01]  /*0920*/  LDSM.16.MT88.4 R20, [R36] ;  /* 0x000000002414783b */ /* 0x000e220000004200 */
[----:B------:R-:W-:Y:S06]  /*0930*/  BAR.SYNC.DEFER_BLOCKING 0x0 ;  /* 0x0000000000007b1d */ /* 0x000fec0000010000 */
[----:B-1----:R-:W5:Y:S04]  /*0940*/  LDG.E.U16.CONSTANT R35, desc[UR8][R58.64+-0x1880] ;  /* 0xffe780083a237981 */ /* 0x002f68000c1e9500 */
[----:B------:R-:W5:Y:S04]  /*0950*/  LDG.E.U16.CONSTANT R37, desc[UR8][R58.64+-0xc40] ;  /* 0xfff3c0083a257981 */ /* 0x000f68000c1e9500 */
[----:B------:R-:W5:Y:S04]  /*0960*/  LDG.E.U16.CONSTANT R38, desc[UR8][R58.64] ;  /* 0x000000083a267981 */ /* 0x000f68000c1e9500 */
[----:B0-----:R-:W5:Y:S04]  /*0970*/  LDG.E.U16.CONSTANT R39, desc[UR8][R58.64+0xc40] ;  /* 0x000c40083a277981 */ /* 0x001f68000c1e9500 */
[----:B------:R0:W-:Y:S04]  /*0980*/  STS.U16 [R41], R48 ;  /* 0x0000003029007388 */ /* 0x0001e80000000400 */
[----:B------:R-:W5:Y:S04]  /*0990*/  LDG.E.U16.CONSTANT R45, desc[UR8][R58.64+0x24c0] ;  /* 0x0024c0083a2d7981 */ /* 0x000f68000c1e9500 */
[----:B------:R-:W5:Y:S01]  /*09a0*/  LDG.E.U16.CONSTANT R47, desc[UR8][R24.64+0x240] ;  /* 0x00024008182f7981 */ /* 0x000f62000c1e9500 */
[C---:B------:R-:W-:Y:S03]  /*09b0*/  HMMA.16816.F16 R20, R16.reuse, R20, R32 ;  /* 0x000000141014723c */ /* 0x040fe60000000820 */
[----:B------:R-:W5:Y:S04]  /*09c0*/  LDG.E.U16.CONSTANT R32, desc[UR8][R58.64+-0x3100] ;  /* 0xffcf00083a207981 */ /* 0x000f68000c1e9500 */
[----:B------:R-:W5:Y:S04]  /*09d0*/  LDG.E.U16.CONSTANT R33, desc[UR8][R58.64+-0x24c0] ;  /* 0xffdb40083a217981 */ /* 0x000f68000c1e9500 */
[----:B0-----:R-:W5:Y:S04]  /*09e0*/  LDG.E.U16.CONSTANT R48, desc[UR8][R24.64+0x280] ;  /* 0x0002800818307981 */ /* 0x001f68000c1e9500 */
[----:B------:R-:W5:Y:S04]  /*09f0*/  LDG.E.U16.CONSTANT R49, desc[UR8][R24.64+0x2c0] ;  /* 0x0002c00818317981 */ /* 0x000f68000c1e9500 */
[----:B------:R-:W5:Y:S04]  /*0a00*/  LDG.E.U16.CONSTANT R51, desc[UR8][R24.64+0x340] ;  /* 0x0003400818337981 */ /* 0x000f68000c1e9500 */
[----:B------:R-:W-:Y:S04]  /*0a10*/  STS.U16 [R41+0x140], R54 ;  /* 0x0001403629007388 */ /* 0x000fe80000000400 */
[----:B------:R-:W-:Y:S04]  /*0a20*/  STS.U16 [R41+0x1c0], R56 ;  /* 0x0001c03829007388 */ /* 0x000fe80000000400 */
[----:B--2---:R-:W-:Y:S01]  /*0a30*/  STS.U16 [R41+0x180], R55 ;  /* 0x0001803729007388 */ /* 0x004fe20000000400 */
[----:B------:R-:W-:Y:S03]  /*0a40*/  HMMA.16816.F16 R22, R16, R22, R30 ;  /* 0x000000161016723c */ /* 0x000fe6000000081e */
[----:B---3--:R-:W-:Y:S04]  /*0a50*/  STS.U16 [R41+0x40], R9 ;  /* 0x0000400929007388 */ /* 0x008fe80000000400 */
[----:B----4-:R-:W-:Y:S04]  /*0a60*/  STS.U16 [R41+0x80], R10 ;  /* 0x0000800a29007388 */ /* 0x010fe80000000400 */
[----:B-----5:R-:W-:Y:S04]  /*0a70*/  STS.U16 [R41+0xc0], R11 ;  /* 0x0000c00b29007388 */ /* 0x020fe80000000400 */
[----:B------:R-:W-:Y:S04]  /*0a80*/  STS.U16 [R41+0x100], R12 ;  /* 0x0001000c29007388 */ /* 0x000fe80000000400 */
[----:B------:R-:W-:Y:S04]  /*0a90*/  STS.U16 [R42], R7 ;  /* 0x000000072a007388 */ /* 0x000fe80000000400 */
[----:B------:R-:W-:Y:S04]  /*0aa0*/  STS.U16 [R42+0x40], R4 ;  /* 0x000040042a007388 */ /* 0x000fe80000000400 */
[----:B------:R-:W-:Y:S04]  /*0ab0*/  STS.U16 [R42+0x80], R3 ;  /* 0x000080032a007388 */ /* 0x000fe80000000400 */
[----:B------:R-:W-:Y:S04]  /*0ac0*/  STS.U16 [R42+0xc0], R2 ;  /* 0x0000c0022a007388 */ /* 0x000fe80000000400 */
[----:B------:R-:W-:Y:S04]  /*0ad0*/  STS.U16 [R42+0x100], R0 ;  /* 0x000100002a007388 */ /* 0x000fe80000000400 */
[----:B------:R-:W-:Y:S04]  /*0ae0*/  STS.U16 [R42+0x140], R6 ;  /* 0x000140062a007388 */ /* 0x000fe80000000400 */
[----:B------:R-:W-:Y:S04]  /*0af0*/  STS.U16 [R42+0x180], R5 ;  /* 0x000180052a007388 */ /* 0x000fe80000000400 */
[----:B------:R-:W-:Y:S01]  /*0b00*/  STS.U16 [R42+0x1c0], R8 ;  /* 0x0001c0082a007388 */ /* 0x000fe20000000400 */
[----:B------:R-:W-:Y:S06]  /*0b10*/  BAR.SYNC.DEFER_BLOCKING 0x0 ;  /* 0x0000000000007b1d */ /* 0x000fec0000010000 */
[----:B------:R-:W-:Y:S04]  /*0b20*/  LDSM.16.M88.4 R4, [R34] ;  /* 0x000000002204783b */ /* 0x000fe80000000200 */
[----:B------:R-:W0:Y:S01]  /*0b30*/  LDSM.16.MT88.4 R8, [R36] ;  /* 0x000000002408783b */ /* 0x000e220000004200 */
[----:B------:R-:W-:Y:S06]  /*0b40*/  BAR.SYNC.DEFER_BLOCKING 0x0 ;  /* 0x0000000000007b1d */ /* 0x000fec0000010000 */
[----:B------:R-:W-:Y:S04]  /*0b50*/  STS.U16 [R41], R32 ;  /* 0x0000002029007388 */ /* 0x000fe80000000400 */
[----:B------:R-:W-:Y:S04]  /*0b60*/  STS.U16 [R41+0x40], R33 ;  /* 0x0000402129007388 */ /* 0x000fe80000000400 */
[----:B------:R-:W-:Y:S04]  /*0b70*/  STS.U16 [R41+0x80], R35 ;  /* 0x0000802329007388 */ /* 0x000fe80000000400 */
[----:B------:R-:W-:Y:S04]  /*0b80*/  STS.U16 [R41+0xc0], R37 ;  /* 0x0000c02529007388 */ /* 0x000fe80000000400 */
[----:B------:R-:W-:Y:S04]  /*0b90*/  STS.U16 [R41+0x100], R38 ;  /* 0x0001002629007388 */ /* 0x000fe80000000400 */
[----:B------:R-:W-:Y:S04]  /*0ba0*/  STS.U16 [R41+0x140], R39 ;  /* 0x0001402729007388 */ /* 0x000fe80000000400 */
[----:B------:R-:W-:Y:S04]  /*0bb0*/  STS.U16 [R41+0x180], R44 ;  /* 0x0001802c29007388 */ /* 0x000fe80000000400 */
        /* <DEDUP_REMOVED lines=9> */
[----:B------:R-:W-:Y:S01]  /*0c50*/  BAR.SYNC.DEFER_BLOCKING 0x0 ;  /* 0x0000000000007b1d */ /* 0x000fe20000010000 */
[C---:B0-----:R-:W-:Y:S05]  /*0c60*/  HMMA.16816.F16 R8, R4.reuse, R8, R20 ;  /* 0x000000080408723c */ /* 0x041fea0000000814 */
[----:B------:R-:W-:Y:S04]  /*0c70*/  LDSM.16.M88.4 R32, [R34] ;  /* 0x000000002220783b */ /* 0x000fe80000000200 */
[----:B------:R-:W0:Y:S01]  /*0c80*/  LDSM.16.MT88.4 R36, [R36] ;  /* 0x000000002424783b */ /* 0x000e220000004200 */
[----:B------:R-:W-:Y:S01]  /*0c90*/  HMMA.16816.F16 R10, R4, R10, R22 ;  /* 0x0000000a040a723c */ /* 0x000fe20000000816 */
[----:B------:R-:W-:-:S04]  /*0ca0*/  UIADD3 UR4, UPT, UPT, UR4, 0x1, URZ ;  /* 0x0000000104047890 */ /* 0x000fc8000fffe0ff */
[----:B------:R-:W-:Y:S01]  /*0cb0*/  UISETP.NE.AND UP0, UPT, UR4, 0x4, UPT ;  /* 0x000000040400788c */ /* 0x000fe2000bf05270 */
[----:B------:R-:W-:Y:S02]  /*0cc0*/  IADD3 R14, P0, PT, R14, 0xe0, RZ ;  /* 0x000000e00e0e7810 */ /* 0x000fe40007f1e0ff */
[----:B------:R-:W-:Y:S02]  /*0cd0*/  IADD3 R58, P1, PT, R58, 0xe0, RZ ;  /* 0x000000e03a3a7810 */ /* 0x000fe40007f3e0ff */
[----:B------:R-:W-:Y:S02]  /*0ce0*/  IADD3 R28, P2, PT, R28, 0xe0, RZ ;  /* 0x000000e01c1c7810 */ /* 0x000fe40007f5e0ff */
[----:B------:R-:W-:Y:S02]  /*0cf0*/  IADD3 R26, P3, PT, R26, 0xe0, RZ ;  /* 0x000000e01a1a7810 */ /* 0x000fe40007f7e0ff */
[----:B------:R-:W-:Y:S01]  /*0d00*/  IADD3 R24, P4, PT, R24, 0x800, RZ ;  /* 0x0000080018187810 */ /* 0x000fe20007f9e0ff */
[----:B------:R-:W-:-:S02]  /*0d10*/  IMAD.X R15, RZ, RZ, R15, P0 ;  /* 0x000000ffff0f7224 */ /* 0x000fc400000e060f */
[----:B------:R-:W-:Y:S02]  /*0d20*/  IMAD.X R59, RZ, RZ, R59, P1 ;  /* 0x000000ffff3b7224 */ /* 0x000fe400008e063b */
[----:B------:R-:W-:Y:S02]  /*0d30*/  IMAD.X R29, RZ, RZ, R29, P2 ;  /* 0x000000ffff1d7224 */ /* 0x000fe400010e061d */
[----:B------:R-:W-:Y:S01]  /*0d40*/  IMAD.X R27, RZ, RZ, R27, P3 ;  /* 0x000000ffff1b7224 */ /* 0x000fe200018e061b */
[C---:B0-----:R-:W-:Y:S08]  /*0d50*/  HMMA.16816.F16 R2, R32.reuse, R36, R8 ;  /* 0x000000242002723c */ /* 0x041ff00000000808 */
[----:B------:R-:W-:Y:S01]  /*0d60*/  HMMA.16816.F16 R30, R32, R38, R10 ;  /* 0x00000026201e723c */ /* 0x000fe2000000080a */
[----:B------:R-:W-:Y:S01]  /*0d70*/  IMAD.X R25, RZ, RZ, R25, P4 ;  /* 0x000000ffff197224 */ /* 0x000fe200020e0619 */
[----:B------:R-:W-:-:S03]  /*0d80*/  NOP ;  /* 0x0000000000007918 */ /* 0x000fc60000000000 */
[----:B------:R-:W-:-:S15]  /*0d90*/  BRA.U UP0, `(.L_x_0) ;  /* 0xfffffff500407547 */ /* 0x000fde000b83ffff */
[----:B------:R-:W-:Y:S01]  /*0da0*/  BAR.SYNC.DEFER_BLOCKING 0x0 ;  /* 0x0000000000007b1d */ /* 0x000fe20000010000 */
[----:B------:R-:W-:Y:S02]  /*0db0*/  SHF.R.U32.HI R0, RZ, 0x2, R43 ;  /* 0x00000002ff007819 */ /* 0x000fe4000001162b */
[----:B------:R-:W-:-:S05]  /*0dc0*/  LOP3.LUT R43, R43, 0x3, RZ, 0xc0, !PT ;  /* 0x000000032b2b7812 */ /* 0x000fca00078ec0ff */
[----:B------:R-:W-:-:S05]  /*0dd0*/  IMAD R0, R0, 0x8, R43 ;  /* 0x0000000800007824 */ /* 0x000fca00078e022b */
[----:B------:R-:W-:-:S05]  /*0de0*/  LEA R0, R0, UR6, 0x2 ;  /* 0x0000000600007c11 */ /* 0x000fca000f8e10ff */
[----:B------:R-:W-:Y:S04]  /*0df0*/  STS [R0], R2 ;  /* 0x0000000200007388 */ /* 0x000fe80000000800 */
[----:B------:R0:W-:Y:S04]  /*0e00*/  STS [R0+0x100], R3 ;  /* 0x0001000300007388 */ /* 0x0001e80000000800 */
[----:B------:R-:W-:Y:S04]  /*0e10*/  STS [R0+0x10], R30 ;  /* 0x0000101e00007388 */ /* 0x000fe80000000800 */
[----:B------:R1:W-:Y:S01]  /*0e20*/  STS [R0+0x110], R31 ;  /* 0x0001101f00007388 */ /* 0x0003e20000000800 */
[----:B0-----:R-:W0:Y:S08]  /*0e30*/  LDC.64 R2, c[0x0][0x390] ;  /* 0x0000e400ff027b82 */ /* 0x001e300000000a00 */
[----:B------:R-:W-:Y:S01]  /*0e40*/  BAR.SYNC.DEFER_BLOCKING 0x0 ;  /* 0x0000000000007b1d */ /* 0x000fe20000010000 */
[----:B-1----:R-:W-:Y:S01]  /*0e50*/  IMAD.SHL.U32 R0, R13, 0x10, RZ ;  /* 0x000000100d007824 */ /* 0x002fe200078e00ff */
[----:B------:R-:W-:-:S04]  /*0e60*/  LOP3.LUT R13, R40, 0xf, R13, 0xf8, !PT ;  /* 0x0000000f280d7812 */ /* 0x000fc800078ef80d */
[----:B------:R-:W-:-:S05]  /*0e70*/  LOP3.LUT R0, R0, 0x100, RZ, 0xc0, !PT ;  /* 0x0000010000007812 */ /* 0x000fca00078ec0ff */
[----:B------:R-:W-:-:S04]  /*0e80*/  IMAD.IADD R13, R0, 0x1, R13 ;  /* 0x00000001000d7824 */ /* 0x000fc800078e020d */
[----:B0-----:R-:W-:Y:S01]  /*0e90*/  IMAD.WIDE.U32 R2, R13, 0x2, R2 ;  /* 0x000000020d027825 */ /* 0x001fe200078e0002 */
[----:B------:R-:W0:Y:S04]  /*0ea0*/  LDS.U16 R5, [R41] ;  /* 0x0000000029057984 */ /* 0x000e280000000400 */
[----:B------:R-:W1:Y:S04]  /*0eb0*/  LDS.U16 R7, [R41+0x40] ;  /* 0x0000400029077984 */ /* 0x000e680000000400 */
[----:B------:R-:W2:Y:S04]  /*0ec0*/  LDS.U16 R9, [R41+0x80] ;  /* 0x0000800029097984 */ /* 0x000ea80000000400 */
[----:B------:R-:W3:Y:S04]  /*0ed0*/  LDS.U16 R11, [R41+0xc0] ;  /* 0x0000c000290b7984 */ /* 0x000ee80000000400 */
[----:B------:R-:W4:Y:S04]  /*0ee0*/  LDS.U16 R15, [R41+0x100] ;  /* 0x00010000290f7984 */ /* 0x000f280000000400 */
[----:B------:R-:W5:Y:S04]  /*0ef0*/  LDS.U16 R17, [R41+0x140] ;  /* 0x0001400029117984 */ /* 0x000f680000000400 */
[----:B------:R-:W5:Y:S04]  /*0f00*/  LDS.U16 R19, [R41+0x180] ;  /* 0x0001800029137984 */ /* 0x000f680000000400 */
[----:B------:R-:W5:Y:S04]  /*0f10*/  LDS.U16 R21, [R41+0x1c0] ;  /* 0x0001c00029157984 */ /* 0x000f680000000400 */
[----:B0-----:R-:W-:Y:S04]  /*0f20*/  STG.E.U16 desc[UR8][R2.64], R5 ;  /* 0x0000000502007986 */ /* 0x001fe8000c101508 */
[----:B-1----:R-:W-:Y:S04]  /*0f30*/  STG.E.U16 desc[UR8][R2.64+0x400], R7 ;  /* 0x0004000702007986 */ /* 0x002fe8000c101508 */
[----:B--2---:R-:W-:Y:S04]  /*0f40*/  STG.E.U16 desc[UR8][R2.64+0x800], R9 ;  /* 0x0008000902007986 */ /* 0x004fe8000c101508 */
[----:B---3--:R-:W-:Y:S04]  /*0f50*/  STG.E.U16 desc[UR8][R2.64+0xc00], R11 ;  /* 0x000c000b02007986 */ /* 0x008fe8000c101508 */
[----:B----4-:R-:W-:Y:S04]  /*0f60*/  STG.E.U16 desc[UR8][R2.64+0x1000], R15 ;  /* 0x0010000f02007986 */ /* 0x010fe8000c101508 */
[----:B-----5:R-:W-:Y:S04]  /*0f70*/  STG.E.U16 desc[UR8][R2.64+0x1400], R17 ;  /* 0x0014001102007986 */ /* 0x020fe8000c101508 */
[----:B------:R-:W-:Y:S04]  /*0f80*/  STG.E.U16 desc[UR8][R2.64+0x1800], R19 ;  /* 0x0018001302007986 */ /* 0x000fe8000c101508 */
[----:B------:R-:W-:Y:S01]  /*0f90*/  STG.E.U16 desc[UR8][R2.64+0x1c00], R21 ;  /* 0x001c001502007986 */ /* 0x000fe2000c101508 */
[----:B------:R-:W-:Y:S05]  /*0fa0*/  EXIT ;  /* 0x000000000000794d */ /* 0x000fea0003800000 */
.L_x_1:
[----:B------:R-:W-:-:S00]  /*0fb0*/  BRA `(.L_x_1) ;  /* 0xfffffffc00fc7947 */ /* 0x000fc0000383ffff */
[----:B------:R-:W-:-:S00]  /*0fc0*/  NOP ;  /* 0x0000000000007918 */ /* 0x000fc00000000000 */
        /* <DEDUP_REMOVED lines=11> */
.L_x_2:


//--------------------- .nv.shared._Z24default_function_kernel0P6__halfS0_S0_ --------------------------
	.section	.nv.shared._Z24default_function_kernel0P6__halfS0_S0_,"aw",@nobits
	.sectionflags	@""
	.align	2
.nv.shared._Z24default_function_kernel0P6__halfS0_S0_:
	.zero		2048


//--------------------- .nv.shared.reserved.0     --------------------------
	.section	.nv.shared.reserved.0,"aw",@nobits
	.weak		__nv_reservedSMEM_offset_0_alias
	.size		__nv_reservedSMEM_offset_0_alias, 0, 64
	.other		__nv_reservedSMEM_offset_0_alias,@"STO_CUDA_RESERVED_SHARED STV_DEFAULT"
__nv_reservedSMEM_offset_0_alias:
	.zero		0
	.zero		64


//--------------------- .nv.constant0._Z24default_function_kernel0P6__halfS0_S0_ --------------------------
	.section	.nv.constant0._Z24default_function_kernel0P6__halfS0_S0_,"a",@progbits
	.sectionflags	@""
	.align	4
.nv.constant0._Z24default_function_kernel0P6__halfS0_S0_:
	.zero		920


//--------------------- SYMBOLS --------------------------

	.type		.nv.reservedSmem.offset0,@object
	.size		.nv.reservedSmem.offset0,0x4
	.type		.nv.reservedSmem.cap,@object
	.size		.nv.reservedSmem.cap,0x4
